	.headerflags	@"EF_CUDA_TEXMODE_UNIFIED EF_CUDA_64BIT_ADDRESS EF_CUDA_SM86 EF_CUDA_VIRTUAL_SM(EF_CUDA_SM86)"
	.elftype	@"ET_EXEC"


//--------------------- .nv.info                  --------------------------
	.section	.nv.info,"",@"SHT_CUDA_INFO"
	.align	4


	//----- nvinfo : EIATTR_REGCOUNT
	.align		4
        /*0000*/ 	.byte	0x04, 0x2f
        /*0002*/ 	.short	(.L_1 - .L_0)
	.align		4
.L_0:
        /*0004*/ 	.word	index@(triton_poi_fused_clone_18)
        /*0008*/ 	.word	0x0000000c


	//----- nvinfo : EIATTR_MIN_STACK_SIZE
	.align		4
.L_1:
        /*000c*/ 	.byte	0x04, 0x12
        /*000e*/ 	.short	(.L_3 - .L_2)
	.align		4
.L_2:
        /*0010*/ 	.word	index@(triton_poi_fused_clone_18)
        /*0014*/ 	.word	0x00000000


	//----- nvinfo : EIATTR_FRAME_SIZE
	.align		4
.L_3:
        /*0018*/ 	.byte	0x04, 0x11
        /*001a*/ 	.short	(.L_5 - .L_4)
	.align		4
.L_4:
        /*001c*/ 	.word	index@(triton_poi_fused_clone_18)
        /*0020*/ 	.word	0x00000000


	//----- nvinfo : EIATTR_MIN_STACK_SIZE
	.align		4
.L_5:
        /*0024*/ 	.byte	0x04, 0x12
        /*0026*/ 	.short	(.L_7 - .L_6)
	.align		4
.L_6:
        /*0028*/ 	.word	index@(triton_poi_fused_clone_18)
        /*002c*/ 	.word	0x00000000
.L_7:


//--------------------- .nv.info.triton_poi_fused_clone_18 --------------------------
	.section	.nv.info.triton_poi_fused_clone_18,"",@"SHT_CUDA_INFO"
	.sectionflags	@""
	.align	4


	//----- nvinfo : EIATTR_CUDA_API_VERSION
	.align		4
        /*0000*/ 	.byte	0x04, 0x37
        /*0002*/ 	.short	(.L_9 - .L_8)
.L_8:
        /*0004*/ 	.word	0x0000007c


	//----- nvinfo : EIATTR_SW2861232_WAR
	.align		4
.L_9:
        /*0008*/ 	.byte	0x01, 0x35
	.zero		2


	//----- nvinfo : EIATTR_PARAM_CBANK
	.align		4
        /*000c*/ 	.byte	0x04, 0x0a
        /*000e*/ 	.short	(.L_11 - .L_10)
	.align		4
.L_10:
        /*0010*/ 	.word	index@(.nv.constant0.triton_poi_fused_clone_18)
        /*0014*/ 	.short	0x0160
        /*0016*/ 	.short	0x0020


	//----- nvinfo : EIATTR_CBANK_PARAM_SIZE
	.align		4
.L_11:
        /*0018*/ 	.byte	0x03, 0x19
        /*001a*/ 	.short	0x0020


	//----- nvinfo : EIATTR_KPARAM_INFO
	.align		4
        /*001c*/ 	.byte	0x04, 0x17
        /*001e*/ 	.short	(.L_13 - .L_12)
.L_12:
        /*0020*/ 	.word	0x00000000
        /*0024*/ 	.short	0x0003
        /*0026*/ 	.short	0x0018
        /*0028*/ 	.byte	0x00, 0xf4, 0x21, 0x00


	//----- nvinfo : EIATTR_KPARAM_INFO
	.align		4
.L_13:
        /*002c*/ 	.byte	0x04, 0x17
        /*002e*/ 	.short	(.L_15 - .L_14)
.L_14:
        /*0030*/ 	.word	0x00000000
        /*0034*/ 	.short	0x0002
        /*0036*/ 	.short	0x0010
        /*0038*/ 	.byte	0x00, 0xf0, 0x11, 0x00


	//----- nvinfo : EIATTR_KPARAM_INFO
	.align		4
.L_15:
        /*003c*/ 	.byte	0x04, 0x17
        /*003e*/ 	.short	(.L_17 - .L_16)
.L_16:
        /*0040*/ 	.word	0x00000000
        /*0044*/ 	.short	0x0001
        /*0046*/ 	.short	0x0008
        /*0048*/ 	.byte	0x00, 0xf4, 0x21, 0x00


	//----- nvinfo : EIATTR_KPARAM_INFO
	.align		4
.L_17:
        /*004c*/ 	.byte	0x04, 0x17
        /*004e*/ 	.short	(.L_19 - .L_18)
.L_18:
        /*0050*/ 	.word	0x00000000
        /*0054*/ 	.short	0x0000
        /*0056*/ 	.short	0x0000
        /*0058*/ 	.byte	0x00, 0xf4, 0x21, 0x00


	//----- nvinfo : EIATTR_MAXREG_COUNT
	.align		4
.L_19:
        /*005c*/ 	.byte	0x03, 0x1b
        /*005e*/ 	.short	0x00ff


	//----- nvinfo : EIATTR_EXIT_INSTR_OFFSETS
	.align		4
        /*0060*/ 	.byte	0x04, 0x1c
        /*0062*/ 	.short	(.L_21 - .L_20)


	//   ....[0]....
.L_20:
        /*0064*/ 	.word	0x00000240


	//----- nvinfo : EIATTR_REQNTID
	.align		4
.L_21:
        /*0068*/ 	.byte	0x04, 0x10
        /*006a*/ 	.short	(.L_23 - .L_22)
.L_22:
        /*006c*/ 	.word	0x00000080
        /*0070*/ 	.word	0x00000001
        /*0074*/ 	.word	0x00000001
.L_23:


//--------------------- .nv.callgraph             --------------------------
	.section	.nv.callgraph,"",@"SHT_CUDA_CALLGRAPH"
	.align	4
	.sectionentsize	8
	.align		4
        /*0000*/ 	.word	0x00000000
	.align		4
        /*0004*/ 	.word	0xffffffff
	.align		4
        /*0008*/ 	.word	0x00000000
	.align		4
        /*000c*/ 	.word	0xfffffffe
	.align		4
        /*0010*/ 	.word	0x00000000
	.align		4
        /*0014*/ 	.word	0xfffffffd
	.align		4
        /*0018*/ 	.word	0x00000000
	.align		4
        /*001c*/ 	.word	0xfffffffc


//--------------------- .nv.rel.action            --------------------------
	.section	.nv.rel.action,"",@"SHT_CUDA_RELOCINFO"
	.align	8
	.sectionentsize	8
        /*0000*/ 	.byte	0x73, 0x00, 0x00, 0x00, 0x00, 0x00, 0x00, 0x00, 0x00, 0x00, 0x00, 0x11, 0x25, 0x00, 0x05, 0x36


//--------------------- .nv.constant0.triton_poi_fused_clone_18 --------------------------
	.section	.nv.constant0.triton_poi_fused_clone_18,"a",@progbits
	.sectionflags	@""
	.align	4
.nv.constant0.triton_poi_fused_clone_18:
	.zero		384


//--------------------- .text.triton_poi_fused_clone_18 --------------------------
	.section	.text.triton_poi_fused_clone_18,"ax",@progbits
	.sectioninfo	@"SHI_REGISTERS=12"
	.align	128
        .global         triton_poi_fused_clone_18
        .type           triton_poi_fused_clone_18,@function
        .size           triton_poi_fused_clone_18,(.L_x_1 - triton_poi_fused_clone_18)
        .other          triton_poi_fused_clone_18,@"STO_CUDA_ENTRY STV_DEFAULT"
triton_poi_fused_clone_18:
.text.triton_poi_fused_clone_18:
[----:B------:R-:W-:Y:S02]  /*0000*/  IMAD.MOV.U32 R1, RZ, RZ, c[0x0][0x28] ;  /* 0x00000a00ff017624 */ /* 0x000fe400078e00ff */
[----:B------:R-:W0:Y:S01]  /*0010*/  S2R R0, SR_TID.X ;  /* 0x0000000000007919 */ /* 0x000e220000002100 */
[----:B------:R-:W-:-:S03]  /*0020*/  ULDC.64 UR4, c[0x0][0x118] ;  /* 0x0000460000047ab9 */ /* 0x000fc60000000a00 */
[----:B------:R-:W1:Y:S01]  /*0030*/  S2R R5, SR_CTAID.X ;  /* 0x0000000000057919 */ /* 0x000e620000002500 */
[----:B0-----:R-:W-:Y:S01]  /*0040*/  IMAD.SHL.U32 R0, R0, 0x8, RZ ;  /* 0x0000000800007824 */ /* 0x001fe200078e00ff */
[----:B-1----:R-:W-:-:S04]  /*0050*/  SHF.R.S32.HI R2, RZ, 0x15, R5 ;  /* 0x00000015ff027819 */ /* 0x002fc80000011405 */
[----:B------:R-:W-:Y:S02]  /*0060*/  LOP3.LUT R0, R0, 0x3f8, RZ, 0xc0, !PT ;  /* 0x000003f800007812 */ /* 0x000fe400078ec0ff */
[----:B------:R-:W-:Y:S02]  /*0070*/  SGXT R2, R2, 0x1 ;  /* 0x000000010202781a */ /* 0x000fe40000000200 */
[----:B------:R-:W-:-:S05]  /*0080*/  LEA R3, R5, R0, 0xa ;  /* 0x0000000005037211 */ /* 0x000fca00078e50ff */
[----:B------:R-:W-:-:S05]  /*0090*/  IMAD.HI R0, R3, 0x2aaaaaab, RZ ;  /* 0x2aaaaaab03007827 */ /* 0x000fca00078e02ff */
[----:B------:R-:W-:-:S04]  /*00a0*/  SHF.R.U32.HI R5, RZ, 0x1f, R0 ;  /* 0x0000001fff057819 */ /* 0x000fc80000011600 */
[----:B------:R-:W-:Y:S02]  /*00b0*/  LEA.HI.SX32 R5, R0, R5, 0x19 ;  /* 0x0000000500057211 */ /* 0x000fe400078fcaff */
[----:B------:R-:W-:Y:S01]  /*00c0*/  LEA.HI R0, R2, R3, RZ, 0x6 ;  /* 0x0000000302007211 */ /* 0x000fe200078f30ff */
[----:B------:R-:W-:Y:S02]  /*00d0*/  IMAD.MOV.U32 R2, RZ, RZ, RZ ;  /* 0x000000ffff027224 */ /* 0x000fe400078e00ff */
[----:B------:R-:W-:Y:S01]  /*00e0*/  IMAD.HI R6, R5, 0x78787879, RZ ;  /* 0x7878787905067827 */ /* 0x000fe200078e02ff */
[----:B------:R-:W-:-:S03]  /*00f0*/  SHF.R.S32.HI R4, RZ, 0x6, R0 ;  /* 0x00000006ff047819 */ /* 0x000fc60000011400 */
[C---:B------:R-:W-:Y:S01]  /*0100*/  IMAD.HI R8, R3.reuse, -0x5f5f5f5f, R2 ;  /* 0xa0a0a0a103087827 */ /* 0x040fe200078e0202 */
[----:B------:R-:W-:Y:S02]  /*0110*/  LOP3.LUT R2, R0, 0xffffffc0, RZ, 0xc0, !PT ;  /* 0xffffffc000027812 */ /* 0x000fe400078ec0ff */
[----:B------:R-:W-:Y:S01]  /*0120*/  SHF.R.U32.HI R7, RZ, 0x1f, R6 ;  /* 0x0000001fff077819 */ /* 0x000fe20000011606 */
[----:B------:R-:W-:Y:S01]  /*0130*/  IMAD.HI R0, R4, 0x2aaaaaab, RZ ;  /* 0x2aaaaaab04007827 */ /* 0x000fe200078e02ff */
[----:B------:R-:W-:Y:S02]  /*0140*/  SHF.R.U32.HI R9, RZ, 0x1f, R8 ;  /* 0x0000001fff097819 */ /* 0x000fe40000011608 */
[----:B------:R-:W-:Y:S02]  /*0150*/  LEA.HI.SX32 R6, R6, R7, 0x15 ;  /* 0x0000000706067211 */ /* 0x000fe400078faaff */
[----:B------:R-:W-:Y:S02]  /*0160*/  LEA.HI.SX32 R9, R8, R9, 0xb ;  /* 0x0000000908097211 */ /* 0x000fe400078f5aff */
[----:B------:R-:W-:Y:S01]  /*0170*/  IADD3 R2, R3, -R2, RZ ;  /* 0x8000000203027210 */ /* 0x000fe20007ffe0ff */
[----:B------:R-:W-:Y:S01]  /*0180*/  IMAD R6, R6, -0x1100, R5 ;  /* 0xffffef0006067824 */ /* 0x000fe200078e0205 */
[----:B------:R-:W-:-:S03]  /*0190*/  SHF.R.U32.HI R7, RZ, 0x1, R0 ;  /* 0x00000001ff077819 */ /* 0x000fc60000011600 */
[----:B------:R-:W-:Y:S01]  /*01a0*/  IMAD R9, R9, 0x330000, R2 ;  /* 0x0033000009097824 */ /* 0x000fe200078e0202 */
[----:B------:R-:W-:-:S03]  /*01b0*/  LEA.HI R7, R0, R7, RZ, 0x1 ;  /* 0x0000000700077211 */ /* 0x000fc600078f08ff */
[----:B------:R-:W-:Y:S01]  /*01c0*/  IMAD R6, R6, 0x40, R9 ;  /* 0x0000004006067824 */ /* 0x000fe200078e0209 */
[----:B------:R-:W-:Y:S01]  /*01d0*/  MOV R9, 0x2 ;  /* 0x0000000200097802 */ /* 0x000fe20000000f00 */
[----:B------:R-:W-:-:S04]  /*01e0*/  IMAD R7, R7, -0xc, R4 ;  /* 0xfffffff407077824 */ /* 0x000fc800078e0204 */
[----:B------:R-:W-:-:S04]  /*01f0*/  IMAD R4, R7, 0x44000, R6 ;  /* 0x0004400007047824 */ /* 0x000fc800078e0206 */
[----:B------:R-:W-:-:S06]  /*0200*/  IMAD.WIDE R4, R4, R9, c[0x0][0x160] ;  /* 0x0000580004047625 */ /* 0x000fcc00078e0209 */
[----:B------:R-:W2:Y:S01]  /*0210*/  LDG.E.128 R4, [R4.64] ;  /* 0x0000000404047981 */ /* 0x000ea2000c1e1d00 */
[----:B------:R-:W-:-:S05]  /*0220*/  IMAD.WIDE R2, R3, R9, c[0x0][0x168] ;  /* 0x00005a0003027625 */ /* 0x000fca00078e0209 */
[----:B--2---:R-:W-:Y:S01]  /*0230*/  STG.E.128 [R2.64], R4 ;  /* 0x0000000402007986 */ /* 0x004fe2000c101d04 */
[----:B------:R-:W-:Y:S05]  /*0240*/  EXIT ;  /* 0x000000000000794d */ /* 0x000fea0003800000 */
.L_x_0:
[----:B------:R-:W-:-:S00]  /*0250*/  BRA `(.L_x_0) ;  /* 0xfffffff000007947 */ /* 0x000fc0000383ffff */
[----:B------:R-:W-:-:S00]  /*0260*/  NOP ;  /* 0x0000000000007918 */ /* 0x000fc00000000000 */
        /* <DEDUP_REMOVED lines=9> */
.L_x_1:
